	.headerflags	@"EF_CUDA_TEXMODE_UNIFIED EF_CUDA_64BIT_ADDRESS EF_CUDA_ACCELERATORS EF_CUDA_SM90 EF_CUDA_VIRTUAL_SM(EF_CUDA_SM90)"
	.elftype	@"ET_EXEC"


//--------------------- .nv.info                  --------------------------
	.section	.nv.info,"",@"SHT_CUDA_INFO"
	.align	4


	//----- nvinfo : EIATTR_REGCOUNT
	.align		4
        /*0000*/ 	.byte	0x04, 0x2f
        /*0002*/ 	.short	(.L_3 - .L_2)
	.align		4
.L_2:
        /*0004*/ 	.word	index@(triton_poi_fused__native_batch_norm_legit_no_training_relu_0)
        /*0008*/ 	.word	0x00000013


	//----- nvinfo : EIATTR_MIN_STACK_SIZE
	.align		4
.L_3:
        /*000c*/ 	.byte	0x04, 0x12
        /*000e*/ 	.short	(.L_5 - .L_4)
	.align		4
.L_4:
        /*0010*/ 	.word	index@(triton_poi_fused__native_batch_norm_legit_no_training_relu_0)
        /*0014*/ 	.word	0x00000000


	//----- nvinfo : EIATTR_FRAME_SIZE
	.align		4
.L_5:
        /*0018*/ 	.byte	0x04, 0x11
        /*001a*/ 	.short	(.L_7 - .L_6)
	.align		4
.L_6:
        /*001c*/ 	.word	index@(triton_poi_fused__native_batch_norm_legit_no_training_relu_0)
        /*0020*/ 	.word	0x00000000


	//----- nvinfo : EIATTR_MIN_STACK_SIZE
	.align		4
.L_7:
        /*0024*/ 	.byte	0x04, 0x12
        /*0026*/ 	.short	(.L_9 - .L_8)
	.align		4
.L_8:
        /*0028*/ 	.word	index@(triton_poi_fused__native_batch_norm_legit_no_training_relu_0)
        /*002c*/ 	.word	0x00000000
.L_9:


//--------------------- .nv.info.triton_poi_fused__native_batch_norm_legit_no_training_relu_0 --------------------------
	.section	.nv.info.triton_poi_fused__native_batch_norm_legit_no_training_relu_0,"",@"SHT_CUDA_INFO"
	.sectionflags	@""
	.align	4


	//----- nvinfo : EIATTR_CUDA_API_VERSION
	.align		4
        /*0000*/ 	.byte	0x04, 0x37
        /*0002*/ 	.short	(.L_11 - .L_10)
.L_10:
        /*0004*/ 	.word	0x0000007c


	//----- nvinfo : EIATTR_KPARAM_INFO
	.align		4
.L_11:
        /*0008*/ 	.byte	0x04, 0x17
        /*000a*/ 	.short	(.L_13 - .L_12)
.L_12:
        /*000c*/ 	.word	0x00000000
        /*0010*/ 	.short	0x0006
        /*0012*/ 	.short	0x0030
        /*0014*/ 	.byte	0x00, 0xf0, 0x11, 0x00


	//----- nvinfo : EIATTR_KPARAM_INFO
	.align		4
.L_13:
        /*0018*/ 	.byte	0x04, 0x17
        /*001a*/ 	.short	(.L_15 - .L_14)
.L_14:
        /*001c*/ 	.word	0x00000000
        /*0020*/ 	.short	0x0005
        /*0022*/ 	.short	0x0028
        /*0024*/ 	.byte	0x00, 0xf4, 0x21, 0x00


	//----- nvinfo : EIATTR_KPARAM_INFO
	.align		4
.L_15:
        /*0028*/ 	.byte	0x04, 0x17
        /*002a*/ 	.short	(.L_17 - .L_16)
.L_16:
        /*002c*/ 	.word	0x00000000
        /*0030*/ 	.short	0x0004
        /*0032*/ 	.short	0x0020
        /*0034*/ 	.byte	0x00, 0xf4, 0x21, 0x00


	//----- nvinfo : EIATTR_KPARAM_INFO
	.align		4
.L_17:
        /*0038*/ 	.byte	0x04, 0x17
        /*003a*/ 	.short	(.L_19 - .L_18)
.L_18:
        /*003c*/ 	.word	0x00000000
        /*0040*/ 	.short	0x0003
        /*0042*/ 	.short	0x0018
        /*0044*/ 	.byte	0x00, 0xf4, 0x21, 0x00


	//----- nvinfo : EIATTR_KPARAM_INFO
	.align		4
.L_19:
        /*0048*/ 	.byte	0x04, 0x17
        /*004a*/ 	.short	(.L_21 - .L_20)
.L_20:
        /*004c*/ 	.word	0x00000000
        /*0050*/ 	.short	0x0002
        /*0052*/ 	.short	0x0010
        /*0054*/ 	.byte	0x00, 0xf4, 0x21, 0x00


	//----- nvinfo : EIATTR_KPARAM_INFO
	.align		4
.L_21:
        /*0058*/ 	.byte	0x04, 0x17
        /*005a*/ 	.short	(.L_23 - .L_22)
.L_22:
        /*005c*/ 	.word	0x00000000
        /*0060*/ 	.short	0x0001
        /*0062*/ 	.short	0x0008
        /*0064*/ 	.byte	0x00, 0xf4, 0x21, 0x00


	//----- nvinfo : EIATTR_KPARAM_INFO
	.align		4
.L_23:
        /*0068*/ 	.byte	0x04, 0x17
        /*006a*/ 	.short	(.L_25 - .L_24)
.L_24:
        /*006c*/ 	.word	0x00000000
        /*0070*/ 	.short	0x0000
        /*0072*/ 	.short	0x0000
        /*0074*/ 	.byte	0x00, 0xf4, 0x21, 0x00


	//----- nvinfo : EIATTR_SPARSE_MMA_MASK
	.align		4
.L_25:
        /*0078*/ 	.byte	0x03, 0x50
        /*007a*/ 	.short	0x0000


	//----- nvinfo : EIATTR_MAXREG_COUNT
	.align		4
        /*007c*/ 	.byte	0x03, 0x1b
        /*007e*/ 	.short	0x00ff


	//----- nvinfo : EIATTR_EXIT_INSTR_OFFSETS
	.align		4
        /*0080*/ 	.byte	0x04, 0x1c
        /*0082*/ 	.short	(.L_27 - .L_26)


	//   ....[0]....
.L_26:
        /*0084*/ 	.word	0x00000320


	//   ....[1]....
        /*0088*/ 	.word	0x00000340


	//----- nvinfo : EIATTR_REQNTID
	.align		4
.L_27:
        /*008c*/ 	.byte	0x04, 0x10
        /*008e*/ 	.short	(.L_29 - .L_28)
.L_28:
        /*0090*/ 	.word	0x00000080
        /*0094*/ 	.word	0x00000001
        /*0098*/ 	.word	0x00000001


	//----- nvinfo : EIATTR_CBANK_PARAM_SIZE
	.align		4
.L_29:
        /*009c*/ 	.byte	0x03, 0x19
        /*009e*/ 	.short	0x0034


	//----- nvinfo : EIATTR_PARAM_CBANK
	.align		4
        /*00a0*/ 	.byte	0x04, 0x0a
        /*00a2*/ 	.short	(.L_31 - .L_30)
	.align		4
.L_30:
        /*00a4*/ 	.word	index@(.nv.constant0.triton_poi_fused__native_batch_norm_legit_no_training_relu_0)
        /*00a8*/ 	.short	0x0210
        /*00aa*/ 	.short	0x0034


	//----- nvinfo : EIATTR_SW_WAR
	.align		4
.L_31:
        /*00ac*/ 	.byte	0x04, 0x36
        /*00ae*/ 	.short	(.L_33 - .L_32)
.L_32:
        /*00b0*/ 	.word	0x00000008
.L_33:


//--------------------- .nv.callgraph             --------------------------
	.section	.nv.callgraph,"",@"SHT_CUDA_CALLGRAPH"
	.align	4
	.sectionentsize	8
	.align		4
        /*0000*/ 	.word	0x00000000
	.align		4
        /*0004*/ 	.word	0xffffffff
	.align		4
        /*0008*/ 	.word	0x00000000
	.align		4
        /*000c*/ 	.word	0xfffffffe
	.align		4
        /*0010*/ 	.word	0x00000000
	.align		4
        /*0014*/ 	.word	0xfffffffd
	.align		4
        /*0018*/ 	.word	0x00000000
	.align		4
        /*001c*/ 	.word	0xfffffffc


//--------------------- .nv.constant4             --------------------------
	.section	.nv.constant4,"a",@progbits
	.align	8
	.align		8
.nv.constant4:
        /*0000*/ 	.dword	_$_str
	.align		8
        /*0008*/ 	.dword	_$_str_$_2


//--------------------- .text.triton_poi_fused__native_batch_norm_legit_no_training_relu_0 --------------------------
	.section	.text.triton_poi_fused__native_batch_norm_legit_no_training_relu_0,"ax",@progbits
	.align	128
        .global         triton_poi_fused__native_batch_norm_legit_no_training_relu_0
        .type           triton_poi_fused__native_batch_norm_legit_no_training_relu_0,@function
        .size           triton_poi_fused__native_batch_norm_legit_no_training_relu_0,(.L_x_1 - triton_poi_fused__native_batch_norm_legit_no_training_relu_0)
        .other          triton_poi_fused__native_batch_norm_legit_no_training_relu_0,@"STO_CUDA_ENTRY STV_DEFAULT"
triton_poi_fused__native_batch_norm_legit_no_training_relu_0:
.text.triton_poi_fused__native_batch_norm_legit_no_training_relu_0:
[----:B------:R-:W0:Y:S01]  /*0000*/  LDC R1, c[0x0][0x28] ;  /* 0x00000a00ff017b82 */ /* 0x000e220000000800 */
[----:B------:R-:W1:Y:S07]  /*0010*/  S2R R0, SR_TID.X ;  /* 0x0000000000007919 */ /* 0x000e6e0000002100 */
[----:B------:R-:W2:Y:S01]  /*0020*/  LDC.64 R8, c[0x0][0x220] ;  /* 0x00008800ff087b82 */ /* 0x000ea20000000a00 */
[----:B------:R-:W-:Y:S01]  /*0030*/  CS2R R14, SRZ ;  /* 0x00000000000e7805 */ /* 0x000fe2000001ff00 */
[----:B------:R-:W-:Y:S01]  /*0040*/  ULDC.64 UR4, c[0x0][0x208] ;  /* 0x0000820000047ab9 */ /* 0x000fe20000000a00 */
[----:B------:R-:W3:Y:S05]  /*0050*/  S2R R3, SR_CTAID.X ;  /* 0x0000000000037919 */ /* 0x000eea0000002500 */
[----:B------:R-:W4:Y:S08]  /*0060*/  LDC.64 R4, c[0x0][0x210] ;  /* 0x00008400ff047b82 */ /* 0x000f300000000a00 */
[----:B------:R-:W5:Y:S08]  /*0070*/  LDC.64 R6, c[0x0][0x218] ;  /* 0x00008600ff067b82 */ /* 0x000f700000000a00 */
[----:B------:R-:W4:Y:S01]  /*0080*/  LDC.64 R10, c[0x0][0x228] ;  /* 0x00008a00ff0a7b82 */ /* 0x000f220000000a00 */
[----:B-1----:R-:W-:-:S07]  /*0090*/  LOP3.LUT R0, R0, 0x7f, RZ, 0xc0, !PT ;  /* 0x0000007f00007812 */ /* 0x002fce00078ec0ff */
[----:B------:R-:W1:Y:S01]  /*00a0*/  LDC.64 R12, c[0x0][0x230] ;  /* 0x00008c00ff0c7b82 */ /* 0x000e620000000a00 */
[----:B---3--:R-:W-:-:S04]  /*00b0*/  LEA R0, R3, R0, 0x7 ;  /* 0x0000000003007211 */ /* 0x008fc800078e38ff */
[C---:B------:R-:W-:Y:S01]  /*00c0*/  ISETP.GE.AND P3, PT, R0.reuse, 0x50, PT ;  /* 0x000000500000780c */ /* 0x040fe20003f66270 */
[----:B------:R-:W-:-:S05]  /*00d0*/  IMAD.HI R2, R0, 0x66666667, RZ ;  /* 0x6666666700027827 */ /* 0x000fca00078e02ff */
[----:B------:R-:W-:-:S04]  /*00e0*/  SHF.R.S32.HI R3, RZ, 0x1, R2 ;  /* 0x00000001ff037819 */ /* 0x000fc80000011402 */
[----:B------:R-:W-:-:S04]  /*00f0*/  LEA.HI R3, R2, R3, RZ, 0x1 ;  /* 0x0000000302037211 */ /* 0x000fc800078f08ff */
[----:B------:R-:W-:-:S04]  /*0100*/  SHF.R.S32.HI R2, RZ, 0x1f, R3 ;  /* 0x0000001fff027819 */ /* 0x000fc80000011403 */
[----:B------:R-:W-:-:S04]  /*0110*/  LEA.HI R2, R2, R3, RZ, 0x2 ;  /* 0x0000000302027211 */ /* 0x000fc800078f10ff */
[----:B------:R-:W-:-:S04]  /*0120*/  LOP3.LUT R2, R2, 0xfffffffc, RZ, 0xc0, !PT ;  /* 0xfffffffc02027812 */ /* 0x000fc800078ec0ff */
[----:B------:R-:W-:-:S05]  /*0130*/  IADD3 R3, R3, -R2, RZ ;  /* 0x8000000203037210 */ /* 0x000fca0007ffe0ff */
[----:B--2---:R-:W-:-:S05]  /*0140*/  IMAD.WIDE R8, R3, 0x4, R8 ;  /* 0x0000000403087825 */ /* 0x004fca00078e0208 */
[----:B------:R2:W3:Y:S01]  /*0150*/  @!P3 LDG.E.EL R15, desc[UR4][R8.64] ;  /* 0x00000004080fb981 */ /* 0x0004e2000c2e1900 */
[----:B------:R-:W-:Y:S01]  /*0160*/  HFMA2.MMA R2, -RZ, RZ, 0, 0 ;  /* 0x00000000ff027435 */ /* 0x000fe200000001ff */
[----:B----4-:R-:W-:-:S04]  /*0170*/  IMAD.WIDE R4, R0, 0x4, R4 ;  /* 0x0000000400047825 */ /* 0x010fc800078e0204 */
[----:B-----5:R-:W-:-:S05]  /*0180*/  IMAD.WIDE R6, R3, 0x4, R6 ;  /* 0x0000000403067825 */ /* 0x020fca00078e0206 */
[----:B------:R4:W5:Y:S01]  /*0190*/  @!P3 LDG.E R2, desc[UR4][R4.64] ;  /* 0x000000040402b981 */ /* 0x000962000c1e1900 */
[----:B0-2---:R-:W-:-:S03]  /*01a0*/  IMAD.WIDE R8, R3, 0x4, R10 ;  /* 0x0000000403087825 */ /* 0x005fc600078e020a */
[----:B------:R0:W2:Y:S01]  /*01b0*/  @!P3 LDG.E.EL R14, desc[UR4][R6.64] ;  /* 0x00000004060eb981 */ /* 0x0000a2000c2e1900 */
[----:B-1----:R-:W-:Y:S01]  /*01c0*/  IMAD.WIDE R10, R3, 0x4, R12 ;  /* 0x00000004030a7825 */ /* 0x002fe200078e020c */
[----:B------:R-:W-:Y:S01]  /*01d0*/  CS2R R12, SRZ ;  /* 0x00000000000c7805 */ /* 0x000fe2000001ff00 */
[----:B----4-:R-:W1:Y:S05]  /*01e0*/  LDC.64 R4, c[0x0][0x238] ;  /* 0x00008e00ff047b82 */ /* 0x010e6a0000000a00 */
[----:B------:R-:W4:Y:S04]  /*01f0*/  @!P3 LDG.E.EL R12, desc[UR4][R8.64] ;  /* 0x00000004080cb981 */ /* 0x000f28000c2e1900 */
[----:B------:R-:W4:Y:S01]  /*0200*/  @!P3 LDG.E.EL R13, desc[UR4][R10.64] ;  /* 0x000000040a0db981 */ /* 0x000f22000c2e1900 */
[----:B0-----:R-:W-:Y:S01]  /*0210*/  MOV R7, 0x3e800000 ;  /* 0x3e80000000077802 */ /* 0x001fe20000000f00 */
[----:B---3--:R-:W-:-:S04]  /*0220*/  FADD R15, R15, 9.9999997473787516356e-06 ;  /* 0x3727c5ac0f0f7421 */ /* 0x008fc80000000000 */
[----:B------:R-:W0:Y:S01]  /*0230*/  MUFU.SQRT R16, R15 ;  /* 0x0000000f00107308 */ /* 0x000e220000002000 */
[----:B-----5:R-:W-:-:S04]  /*0240*/  FSETP.GEU.AND P1, PT, R2, RZ, PT ;  /* 0x000000ff0200720b */ /* 0x020fc80003f2e000 */
[----:B------:R-:W-:Y:S02]  /*0250*/  FSEL R3, R2, RZ, P1 ;  /* 0x000000ff02037208 */ /* 0x000fe40000800000 */
[----:B0-----:R-:W-:-:S03]  /*0260*/  FSETP.GT.AND P0, PT, R16, 8.50705917302346158658e+37, PT ;  /* 0x7e8000001000780b */ /* 0x001fc60003f04000 */
[----:B--2---:R-:W-:Y:S01]  /*0270*/  FADD R3, R3, -R14 ;  /* 0x8000000e03037221 */ /* 0x004fe20000000000 */
[----:B------:R-:W-:Y:S02]  /*0280*/  FSETP.GEU.AND P2, PT, R16, 1.175494350822287508e-38, PT ;  /* 0x008000001000780b */ /* 0x000fe40003f4e000 */
[----:B------:R-:W-:-:S07]  /*0290*/  FSEL R7, R7, 1, P0 ;  /* 0x3f80000007077808 */ /* 0x000fce0000000000 */
[----:B------:R-:W-:-:S04]  /*02a0*/  @P0 FMUL R16, R16, 0.25 ;  /* 0x3e80000010100820 */ /* 0x000fc80000400000 */
[----:B------:R-:W-:Y:S01]  /*02b0*/  @!P2 FMUL R7, R7, 16777216 ;  /* 0x4b8000000707a820 */ /* 0x000fe20000400000 */
[----:B------:R-:W-:-:S06]  /*02c0*/  @!P2 FMUL R16, R16, 16777216 ;  /* 0x4b8000001010a820 */ /* 0x000fcc0000400000 */
[----:B------:R-:W0:Y:S02]  /*02d0*/  MUFU.RCP R16, R16 ;  /* 0x0000001000107308 */ /* 0x000e240000001000 */
[----:B0-----:R-:W-:-:S04]  /*02e0*/  FMUL R2, R16, R7 ;  /* 0x0000000710027220 */ /* 0x001fc80000400000 */
[----:B------:R-:W-:Y:S01]  /*02f0*/  FMUL R6, R3, R2 ;  /* 0x0000000203067220 */ /* 0x000fe20000400000 */
[----:B-1----:R-:W-:-:S04]  /*0300*/  IMAD.WIDE R2, R0, 0x4, R4 ;  /* 0x0000000400027825 */ /* 0x002fc800078e0204 */
[----:B----4-:R-:W-:Y:S01]  /*0310*/  FFMA R13, R6, R12, R13 ;  /* 0x0000000c060d7223 */ /* 0x010fe2000000000d */
[----:B------:R-:W-:Y:S06]  /*0320*/  @P3 EXIT ;  /* 0x000000000000394d */ /* 0x000fec0003800000 */
[----:B------:R-:W-:Y:S01]  /*0330*/  STG.E desc[UR4][R2.64], R13 ;  /* 0x0000000d02007986 */ /* 0x000fe2000c101904 */
[----:B------:R-:W-:Y:S05]  /*0340*/  EXIT ;  /* 0x000000000000794d */ /* 0x000fea0003800000 */
.L_x_0:
[----:B------:R-:W-:-:S00]  /*0350*/  BRA `(.L_x_0) ;  /* 0xfffffffc00fc7947 */ /* 0x000fc0000383ffff */
[----:B------:R-:W-:-:S00]  /*0360*/  NOP ;  /* 0x0000000000007918 */ /* 0x000fc00000000000 */
        /* <DEDUP_REMOVED lines=9> */
.L_x_1:


//--------------------- .nv.global.init           --------------------------
	.section	.nv.global.init,"aw",@progbits
.nv.global.init:
	.type		_$_str,@object
	.size		_$_str,(_$_str_$_2 - _$_str)
_$_str:
        /*0000*/ 	.byte	0x5f, 0x5f, 0x43, 0x55, 0x44, 0x41, 0x5f, 0x46, 0x54, 0x5a, 0x00
	.type		_$_str_$_2,@object
	.size		_$_str_$_2,(.L_1 - _$_str_$_2)
_$_str_$_2:
        /*000b*/ 	.byte	0x5f, 0x5f, 0x43, 0x55, 0x44, 0x41, 0x5f, 0x50, 0x52, 0x45, 0x43, 0x5f, 0x53, 0x51, 0x52, 0x54
        /*001b*/ 	.byte	0x00
.L_1:


//--------------------- .nv.constant0.triton_poi_fused__native_batch_norm_legit_no_training_relu_0 --------------------------
	.section	.nv.constant0.triton_poi_fused__native_batch_norm_legit_no_training_relu_0,"a",@progbits
	.sectionflags	@""
	.align	4
.nv.constant0.triton_poi_fused__native_batch_norm_legit_no_training_relu_0:
	.zero		580
